//
// Generated by NVIDIA NVVM Compiler
//
// Compiler Build ID: CL-36424714
// Cuda compilation tools, release 13.0, V13.0.88
// Based on NVVM 20.0.0
//

.version 9.0
.target sm_100
.address_size 64

	// .globl	_Z6kernelPfS_S_

.visible .entry _Z6kernelPfS_S_(
	.param .u64 .ptr .align 1 _Z6kernelPfS_S__param_0,
	.param .u64 .ptr .align 1 _Z6kernelPfS_S__param_1,
	.param .u64 .ptr .align 1 _Z6kernelPfS_S__param_2
)
{
	.reg .pred 	%p<2>;
	.reg .b32 	%r<5>;
	.reg .b32 	%f<4>;
	.reg .b64 	%rd<11>;

	ld.param.u64 	%rd1, [_Z6kernelPfS_S__param_0];
	ld.param.u64 	%rd2, [_Z6kernelPfS_S__param_1];
	ld.param.u64 	%rd3, [_Z6kernelPfS_S__param_2];
	mov.u32 	%r2, %ctaid.x;
	shl.b32 	%r3, %r2, 8;
	mov.u32 	%r4, %tid.x;
	add.s32 	%r1, %r3, %r4;
	setp.gt.s32 	%p1, %r1, 999;
	@%p1 bra 	$L__BB0_2;
	cvta.to.global.u64 	%rd4, %rd1;
	cvta.to.global.u64 	%rd5, %rd2;
	cvta.to.global.u64 	%rd6, %rd3;
	mul.wide.s32 	%rd7, %r1, 4;
	add.s64 	%rd8, %rd4, %rd7;
	ld.global.f32 	%f1, [%rd8];
	add.s64 	%rd9, %rd5, %rd7;
	ld.global.f32 	%f2, [%rd9];
	add.f32 	%f3, %f1, %f2;
	add.s64 	%rd10, %rd6, %rd7;
	st.global.f32 	[%rd10], %f3;
$L__BB0_2:
	ret;

}


// ===== COMPILED SASS (sm_100) =====

	.target	sm_100

	.elftype	@"ET_EXEC"


//--------------------- .note.nv.tkinfo           --------------------------
	.section	.note.nv.tkinfo,"",@"SHT_NOTE"
	.sectionflags	@"SHF_NOTE_NV_TKINFO"
	.tkinfo
        /*0018*/ 	.word	0x00000002
        /*0030*/ 	.string	""
        /*0030*/ 	.string	"ptxas"
        /*0030*/ 	.string	"Cuda compilation tools, release 13.0, V13.0.88"
        /*0030*/ 	.string	"Build cuda_13.0.r13.0/compiler.36424714_0"
        /*0030*/ 	.string	"-arch sm_100 -m 64 "



//--------------------- .note.nv.cuinfo           --------------------------
	.section	.note.nv.cuinfo,"",@"SHT_NOTE"
	.sectionflags	@"SHF_NOTE_NV_CUINFO"
        /*0018*/ 	.short	0x0002
        /*001a*/ 	.short	0x0064
        /*001c*/ 	.short	0x0082
	.zero		2


//--------------------- .nv.info                  --------------------------
	.section	.nv.info,"",@"SHT_CUDA_INFO"
	.align	4


	//----- nvinfo : EIATTR_REGCOUNT
	.align		4
        /*0000*/ 	.byte	0x04, 0x2f
        /*0002*/ 	.short	(.L_1 - .L_0)
	.align		4
.L_0:
        /*0004*/ 	.word	index@(_Z6kernelPfS_S_)
        /*0008*/ 	.word	0x0000000c


	//----- nvinfo : EIATTR_FRAME_SIZE
	.align		4
.L_1:
        /*000c*/ 	.byte	0x04, 0x11
        /*000e*/ 	.short	(.L_3 - .L_2)
	.align		4
.L_2:
        /*0010*/ 	.word	index@(_Z6kernelPfS_S_)
        /*0014*/ 	.word	0x00000000


	//----- nvinfo : EIATTR_MIN_STACK_SIZE
	.align		4
.L_3:
        /*0018*/ 	.byte	0x04, 0x12
        /*001a*/ 	.short	(.L_5 - .L_4)
	.align		4
.L_4:
        /*001c*/ 	.word	index@(_Z6kernelPfS_S_)
        /*0020*/ 	.word	0x00000000
.L_5:


//--------------------- .nv.compat                --------------------------
	.section	.nv.compat,"",@"SHT_CUDA_COMPAT_INFO"
	.align	4
        /*0000*/ 	.byte	0x02, 0x09, 0x00, 0x00, 0x02, 0x02, 0x01, 0x00, 0x02, 0x05, 0x05, 0x00, 0x03, 0x07, 0x01, 0x01
        /*0010*/ 	.byte	0x02, 0x03, 0x00, 0x00, 0x02, 0x06, 0x01, 0x00, 0x04, 0x0b, 0x08, 0x00, 0x09, 0x00, 0x00, 0x00
        /*0020*/ 	.byte	0x00, 0x00, 0x00, 0x00


//--------------------- .nv.info._Z6kernelPfS_S_  --------------------------
	.section	.nv.info._Z6kernelPfS_S_,"",@"SHT_CUDA_INFO"
	.sectionflags	@""
	.align	4


	//----- nvinfo : EIATTR_CUDA_API_VERSION
	.align		4
        /*0000*/ 	.byte	0x04, 0x37
        /*0002*/ 	.short	(.L_7 - .L_6)
.L_6:
        /*0004*/ 	.word	0x00000082


	//----- nvinfo : EIATTR_KPARAM_INFO
	.align		4
.L_7:
        /*0008*/ 	.byte	0x04, 0x17
        /*000a*/ 	.short	(.L_9 - .L_8)
.L_8:
        /*000c*/ 	.word	0x00000000
        /*0010*/ 	.short	0x0002
        /*0012*/ 	.short	0x0010
        /*0014*/ 	.byte	0x00, 0xf5, 0x21, 0x00


	//----- nvinfo : EIATTR_KPARAM_INFO
	.align		4
.L_9:
        /*0018*/ 	.byte	0x04, 0x17
        /*001a*/ 	.short	(.L_11 - .L_10)
.L_10:
        /*001c*/ 	.word	0x00000000
        /*0020*/ 	.short	0x0001
        /*0022*/ 	.short	0x0008
        /*0024*/ 	.byte	0x00, 0xf5, 0x21, 0x00


	//----- nvinfo : EIATTR_KPARAM_INFO
	.align		4
.L_11:
        /*0028*/ 	.byte	0x04, 0x17
        /*002a*/ 	.short	(.L_13 - .L_12)
.L_12:
        /*002c*/ 	.word	0x00000000
        /*0030*/ 	.short	0x0000
        /*0032*/ 	.short	0x0000
        /*0034*/ 	.byte	0x00, 0xf5, 0x21, 0x00


	//----- nvinfo : EIATTR_SPARSE_MMA_MASK
	.align		4
.L_13:
        /*0038*/ 	.byte	0x03, 0x50
        /*003a*/ 	.short	0x0000


	//----- nvinfo : EIATTR_MAXREG_COUNT
	.align		4
        /*003c*/ 	.byte	0x03, 0x1b
        /*003e*/ 	.short	0x00ff


	//----- nvinfo : EIATTR_MERCURY_ISA_VERSION
	.align		4
        /*0040*/ 	.byte	0x03, 0x5f
        /*0042*/ 	.short	0x0101


	//----- nvinfo : EIATTR_VRC_CTA_INIT_COUNT
	.align		4
        /*0044*/ 	.byte	0x02, 0x4a
	.zero		1
	.zero		1


	//----- nvinfo : EIATTR_EXIT_INSTR_OFFSETS
	.align		4
        /*0048*/ 	.byte	0x04, 0x1c
        /*004a*/ 	.short	(.L_15 - .L_14)


	//   ....[0]....
.L_14:
        /*004c*/ 	.word	0x00000050


	//   ....[1]....
        /*0050*/ 	.word	0x00000110


	//----- nvinfo : EIATTR_CBANK_PARAM_SIZE
	.align		4
.L_15:
        /*0054*/ 	.byte	0x03, 0x19
        /*0056*/ 	.short	0x0018


	//----- nvinfo : EIATTR_PARAM_CBANK
	.align		4
        /*0058*/ 	.byte	0x04, 0x0a
        /*005a*/ 	.short	(.L_17 - .L_16)
	.align		4
.L_16:
        /*005c*/ 	.word	index@(.nv.constant0._Z6kernelPfS_S_)
        /*0060*/ 	.short	0x0380
        /*0062*/ 	.short	0x0018


	//----- nvinfo : EIATTR_SW_WAR
	.align		4
.L_17:
        /*0064*/ 	.byte	0x04, 0x36
        /*0066*/ 	.short	(.L_19 - .L_18)
.L_18:
        /*0068*/ 	.word	0x00000008
.L_19:


//--------------------- .nv.callgraph             --------------------------
	.section	.nv.callgraph,"",@"SHT_CUDA_CALLGRAPH"
	.align	4
	.sectionentsize	8
	.align		4
        /*0000*/ 	.word	0x00000000
	.align		4
        /*0004*/ 	.word	0xffffffff
	.align		4
        /*0008*/ 	.word	0x00000000
	.align		4
        /*000c*/ 	.word	0xfffffffe
	.align		4
        /*0010*/ 	.word	0x00000000
	.align		4
        /*0014*/ 	.word	0xfffffffd
	.align		4
        /*0018*/ 	.word	0x00000000
	.align		4
        /*001c*/ 	.word	0xfffffffc


//--------------------- .text._Z6kernelPfS_S_     --------------------------
	.section	.text._Z6kernelPfS_S_,"ax",@progbits
	.align	128
        .global         _Z6kernelPfS_S_
        .type           _Z6kernelPfS_S_,@function
        .size           _Z6kernelPfS_S_,(.L_x_1 - _Z6kernelPfS_S_)
        .other          _Z6kernelPfS_S_,@"STO_CUDA_ENTRY STV_DEFAULT"
_Z6kernelPfS_S_:
.text._Z6kernelPfS_S_:
[----:B------:R-:W-:Y:S01]  /*0000*/  LDC R1, c[0x0][0x37c] ;  /* 0x0000df00ff017b82 */ /* 0x000fe20000000800 */
[----:B------:R-:W0:Y:S01]  /*0010*/  S2R R9, SR_CTAID.X ;  /* 0x0000000000097919 */ /* 0x000e220000002500 */
[----:B------:R-:W0:Y:S02]  /*0020*/  S2R R0, SR_TID.X ;  /* 0x0000000000007919 */ /* 0x000e240000002100 */
[----:B0-----:R-:W-:-:S04]  /*0030*/  LEA R9, R9, R0, 0x8 ;  /* 0x0000000009097211 */ /* 0x001fc800078e40ff */
[----:B------:R-:W-:-:S13]  /*0040*/  ISETP.GT.AND P0, PT, R9, 0x3e7, PT ;  /* 0x000003e70900780c */ /* 0x000fda0003f04270 */
[----:B------:R-:W-:Y:S05]  /*0050*/  @P0 EXIT ;  /* 0x000000000000094d */ /* 0x000fea0003800000 */
[----:B------:R-:W0:Y:S01]  /*0060*/  LDC.64 R2, c[0x0][0x380] ;  /* 0x0000e000ff027b82 */ /* 0x000e220000000a00 */
[----:B------:R-:W1:Y:S07]  /*0070*/  LDCU.64 UR4, c[0x0][0x358] ;  /* 0x00006b00ff0477ac */ /* 0x000e6e0008000a00 */
[----:B------:R-:W2:Y:S08]  /*0080*/  LDC.64 R4, c[0x0][0x388] ;  /* 0x0000e200ff047b82 */ /* 0x000eb00000000a00 */
[----:B------:R-:W3:Y:S01]  /*0090*/  LDC.64 R6, c[0x0][0x390] ;  /* 0x0000e400ff067b82 */ /* 0x000ee20000000a00 */
[----:B0-----:R-:W-:-:S06]  /*00a0*/  IMAD.WIDE R2, R9, 0x4, R2 ;  /* 0x0000000409027825 */ /* 0x001fcc00078e0202 */
[----:B-1----:R-:W4:Y:S01]  /*00b0*/  LDG.E R2, desc[UR4][R2.64] ;  /* 0x0000000402027981 */ /* 0x002f22000c1e1900 */
[----:B--2---:R-:W-:-:S06]  /*00c0*/  IMAD.WIDE R4, R9, 0x4, R4 ;  /* 0x0000000409047825 */ /* 0x004fcc00078e0204 */
[----:B------:R-:W4:Y:S01]  /*00d0*/  LDG.E R5, desc[UR4][R4.64] ;  /* 0x0000000404057981 */ /* 0x000f22000c1e1900 */
[----:B---3--:R-:W-:-:S04]  /*00e0*/  IMAD.WIDE R6, R9, 0x4, R6 ;  /* 0x0000000409067825 */ /* 0x008fc800078e0206 */
[----:B----4-:R-:W-:-:S05]  /*00f0*/  FADD R9, R2, R5 ;  /* 0x0000000502097221 */ /* 0x010fca0000000000 */
[----:B------:R-:W-:Y:S01]  /*0100*/  STG.E desc[UR4][R6.64], R9 ;  /* 0x0000000906007986 */ /* 0x000fe2000c101904 */
[----:B------:R-:W-:Y:S05]  /*0110*/  EXIT ;  /* 0x000000000000794d */ /* 0x000fea0003800000 */
.L_x_0:
[----:B------:R-:W-:-:S00]  /*0120*/  BRA `(.L_x_0) ;  /* 0xfffffffc00fc7947 */ /* 0x000fc0000383ffff */
[----:B------:R-:W-:-:S00]  /*0130*/  NOP ;  /* 0x0000000000007918 */ /* 0x000fc00000000000 */
        /* <DEDUP_REMOVED lines=12> */
.L_x_1:


//--------------------- .nv.shared.reserved.0     --------------------------
	.section	.nv.shared.reserved.0,"aw",@nobits
	.weak		__nv_reservedSMEM_offset_0_alias
	.size		__nv_reservedSMEM_offset_0_alias, 0, 64
	.other		__nv_reservedSMEM_offset_0_alias,@"STO_CUDA_RESERVED_SHARED STV_DEFAULT"
__nv_reservedSMEM_offset_0_alias:
	.zero		0
	.zero		64


//--------------------- .nv.constant0._Z6kernelPfS_S_ --------------------------
	.section	.nv.constant0._Z6kernelPfS_S_,"a",@progbits
	.sectionflags	@""
	.align	4
.nv.constant0._Z6kernelPfS_S_:
	.zero		920


//--------------------- SYMBOLS --------------------------

	.type		.nv.reservedSmem.offset0,@object
	.size		.nv.reservedSmem.offset0,0x4
